//
// Generated by NVIDIA NVVM Compiler
//
// Compiler Build ID: CL-36424714
// Cuda compilation tools, release 13.0, V13.0.88
// Based on NVVM 20.0.0
//

.version 9.0
.target sm_100
.address_size 64

	// .globl	_Z10matrixInitPfiif
.extern .shared .align 16 .b8 sharedMem[];

.visible .entry _Z10matrixInitPfiif(
	.param .u64 .ptr .align 1 _Z10matrixInitPfiif_param_0,
	.param .u32 _Z10matrixInitPfiif_param_1,
	.param .u32 _Z10matrixInitPfiif_param_2,
	.param .f32 _Z10matrixInitPfiif_param_3
)
{
	.reg .pred 	%p<4>;
	.reg .b32 	%r<14>;
	.reg .b32 	%f<2>;
	.reg .b64 	%rd<5>;

	ld.param.u64 	%rd1, [_Z10matrixInitPfiif_param_0];
	ld.param.u32 	%r4, [_Z10matrixInitPfiif_param_1];
	ld.param.u32 	%r3, [_Z10matrixInitPfiif_param_2];
	ld.param.f32 	%f1, [_Z10matrixInitPfiif_param_3];
	mov.u32 	%r6, %ctaid.x;
	mov.u32 	%r7, %ntid.x;
	mov.u32 	%r8, %tid.x;
	mad.lo.s32 	%r1, %r6, %r7, %r8;
	mov.u32 	%r9, %ctaid.y;
	mov.u32 	%r10, %ntid.y;
	mov.u32 	%r11, %tid.y;
	mad.lo.s32 	%r12, %r9, %r10, %r11;
	setp.ge.s32 	%p1, %r1, %r3;
	setp.ge.s32 	%p2, %r12, %r4;
	or.pred  	%p3, %p1, %p2;
	@%p3 bra 	$L__BB0_2;
	cvta.to.global.u64 	%rd2, %rd1;
	mad.lo.s32 	%r13, %r3, %r12, %r1;
	mul.wide.s32 	%rd3, %r13, 4;
	add.s64 	%rd4, %rd2, %rd3;
	st.global.f32 	[%rd4], %f1;
$L__BB0_2:
	ret;

}
	// .globl	_Z15matrixMultTiledPfS_S_iii
.visible .entry _Z15matrixMultTiledPfS_S_iii(
	.param .u64 .ptr .align 1 _Z15matrixMultTiledPfS_S_iii_param_0,
	.param .u64 .ptr .align 1 _Z15matrixMultTiledPfS_S_iii_param_1,
	.param .u64 .ptr .align 1 _Z15matrixMultTiledPfS_S_iii_param_2,
	.param .u32 _Z15matrixMultTiledPfS_S_iii_param_3,
	.param .u32 _Z15matrixMultTiledPfS_S_iii_param_4,
	.param .u32 _Z15matrixMultTiledPfS_S_iii_param_5
)
{
	.reg .pred 	%p<18>;
	.reg .b32 	%r<105>;
	.reg .b32 	%f<83>;
	.reg .b64 	%rd<15>;

	ld.param.u64 	%rd4, [_Z15matrixMultTiledPfS_S_iii_param_1];
	ld.param.u32 	%r32, [_Z15matrixMultTiledPfS_S_iii_param_3];
	ld.param.u32 	%r33, [_Z15matrixMultTiledPfS_S_iii_param_4];
	ld.param.u32 	%r34, [_Z15matrixMultTiledPfS_S_iii_param_5];
	mov.u32 	%r1, %ntid.x;
	mov.u32 	%r2, %ntid.y;
	mov.u32 	%r35, %ctaid.y;
	mov.u32 	%r3, %tid.y;
	mad.lo.s32 	%r4, %r35, %r2, %r3;
	mov.u32 	%r36, %ctaid.x;
	mov.u32 	%r5, %tid.x;
	mad.lo.s32 	%r6, %r36, %r1, %r5;
	add.s32 	%r37, %r1, %r33;
	add.s32 	%r7, %r37, -1;
	setp.gt.u32 	%p1, %r1, %r7;
	mov.f32 	%f81, 0f00000000;
	@%p1 bra 	$L__BB1_20;
	ld.param.u64 	%rd13, [_Z15matrixMultTiledPfS_S_iii_param_0];
	mul.lo.s32 	%r39, %r1, %r2;
	shl.b32 	%r40, %r39, 2;
	mov.u32 	%r41, sharedMem;
	add.s32 	%r8, %r41, %r40;
	mul.lo.s32 	%r9, %r3, %r1;
	mul.lo.s32 	%r10, %r33, %r4;
	and.b32  	%r11, %r1, 7;
	div.u32 	%r42, %r7, %r1;
	max.u32 	%r12, %r42, 1;
	shl.b32 	%r43, %r5, 2;
	add.s32 	%r44, %r40, %r43;
	add.s32 	%r13, %r41, %r44;
	shl.b32 	%r14, %r1, 2;
	cvta.to.global.u64 	%rd1, %rd13;
	cvta.to.global.u64 	%rd2, %rd4;
	mov.f32 	%f81, 0f00000000;
	mov.b32 	%r98, 0;
$L__BB1_2:
	setp.ge.s32 	%p2, %r4, %r32;
	mov.f32 	%f72, 0f00000000;
	@%p2 bra 	$L__BB1_5;
	mad.lo.s32 	%r16, %r98, %r1, %r5;
	setp.ge.u32 	%p3, %r16, %r33;
	@%p3 bra 	$L__BB1_5;
	add.s32 	%r45, %r16, %r10;
	mul.wide.u32 	%rd6, %r45, 4;
	add.s64 	%rd7, %rd1, %rd6;
	ld.global.f32 	%f72, [%rd7];
$L__BB1_5:
	setp.ge.s32 	%p4, %r6, %r34;
	add.s32 	%r46, %r9, %r5;
	shl.b32 	%r47, %r46, 2;
	add.s32 	%r49, %r41, %r47;
	st.shared.f32 	[%r49], %f72;
	mov.f32 	%f73, 0f00000000;
	@%p4 bra 	$L__BB1_8;
	mad.lo.s32 	%r50, %r98, %r2, %r3;
	setp.ge.u32 	%p5, %r50, %r33;
	@%p5 bra 	$L__BB1_8;
	mad.lo.s32 	%r51, %r98, %r1, %r3;
	mad.lo.s32 	%r52, %r51, %r34, %r6;
	mul.wide.u32 	%rd8, %r52, 4;
	add.s64 	%rd9, %rd2, %rd8;
	ld.global.f32 	%f73, [%rd9];
$L__BB1_8:
	setp.lt.u32 	%p6, %r1, 8;
	add.s32 	%r56, %r8, %r47;
	st.shared.f32 	[%r56], %f73;
	bar.sync 	0;
	mov.b32 	%r103, 0;
	@%p6 bra 	$L__BB1_11;
	shl.b32 	%r57, %r9, 2;
	add.s32 	%r59, %r57, %r41;
	add.s32 	%r99, %r59, 16;
	and.b32  	%r60, %r1, -8;
	neg.s32 	%r101, %r60;
	mov.u32 	%r100, %r13;
$L__BB1_10:
	.pragma "nounroll";
	and.b32  	%r103, %r1, 2040;
	ld.shared.f32 	%f26, [%r99+-16];
	ld.shared.f32 	%f27, [%r100];
	fma.rn.f32 	%f28, %f26, %f27, %f81;
	ld.shared.f32 	%f29, [%r99+-12];
	add.s32 	%r61, %r100, %r14;
	ld.shared.f32 	%f30, [%r61];
	fma.rn.f32 	%f31, %f29, %f30, %f28;
	ld.shared.f32 	%f32, [%r99+-8];
	add.s32 	%r62, %r61, %r14;
	ld.shared.f32 	%f33, [%r62];
	fma.rn.f32 	%f34, %f32, %f33, %f31;
	ld.shared.f32 	%f35, [%r99+-4];
	add.s32 	%r63, %r62, %r14;
	ld.shared.f32 	%f36, [%r63];
	fma.rn.f32 	%f37, %f35, %f36, %f34;
	ld.shared.f32 	%f38, [%r99];
	add.s32 	%r64, %r63, %r14;
	ld.shared.f32 	%f39, [%r64];
	fma.rn.f32 	%f40, %f38, %f39, %f37;
	ld.shared.f32 	%f41, [%r99+4];
	add.s32 	%r65, %r64, %r14;
	ld.shared.f32 	%f42, [%r65];
	fma.rn.f32 	%f43, %f41, %f42, %f40;
	ld.shared.f32 	%f44, [%r99+8];
	add.s32 	%r66, %r65, %r14;
	ld.shared.f32 	%f45, [%r66];
	fma.rn.f32 	%f46, %f44, %f45, %f43;
	ld.shared.f32 	%f47, [%r99+12];
	add.s32 	%r67, %r66, %r14;
	ld.shared.f32 	%f48, [%r67];
	fma.rn.f32 	%f81, %f47, %f48, %f46;
	add.s32 	%r101, %r101, 8;
	shl.b32 	%r68, %r1, 5;
	add.s32 	%r100, %r100, %r68;
	add.s32 	%r99, %r99, 32;
	setp.ne.s32 	%p7, %r101, 0;
	@%p7 bra 	$L__BB1_10;
$L__BB1_11:
	setp.eq.s32 	%p8, %r11, 0;
	@%p8 bra 	$L__BB1_19;
	add.s32 	%r69, %r11, -1;
	setp.lt.u32 	%p9, %r69, 3;
	@%p9 bra 	$L__BB1_14;
	add.s32 	%r70, %r103, %r9;
	shl.b32 	%r71, %r70, 2;
	add.s32 	%r73, %r41, %r71;
	ld.shared.f32 	%f50, [%r73];
	mad.lo.s32 	%r74, %r103, %r1, %r5;
	shl.b32 	%r75, %r74, 2;
	add.s32 	%r76, %r8, %r75;
	ld.shared.f32 	%f51, [%r76];
	fma.rn.f32 	%f52, %f50, %f51, %f81;
	ld.shared.f32 	%f53, [%r73+4];
	add.s32 	%r77, %r76, %r14;
	ld.shared.f32 	%f54, [%r77];
	fma.rn.f32 	%f55, %f53, %f54, %f52;
	ld.shared.f32 	%f56, [%r73+8];
	add.s32 	%r78, %r77, %r14;
	ld.shared.f32 	%f57, [%r78];
	fma.rn.f32 	%f58, %f56, %f57, %f55;
	ld.shared.f32 	%f59, [%r73+12];
	add.s32 	%r79, %r78, %r14;
	ld.shared.f32 	%f60, [%r79];
	fma.rn.f32 	%f81, %f59, %f60, %f58;
	add.s32 	%r103, %r103, 4;
$L__BB1_14:
	and.b32  	%r80, %r1, 3;
	setp.eq.s32 	%p10, %r80, 0;
	@%p10 bra 	$L__BB1_19;
	setp.eq.s32 	%p11, %r80, 1;
	@%p11 bra 	$L__BB1_17;
	add.s32 	%r81, %r103, %r9;
	shl.b32 	%r82, %r81, 2;
	add.s32 	%r84, %r41, %r82;
	ld.shared.f32 	%f62, [%r84];
	mad.lo.s32 	%r85, %r103, %r1, %r5;
	shl.b32 	%r86, %r85, 2;
	add.s32 	%r87, %r8, %r86;
	ld.shared.f32 	%f63, [%r87];
	fma.rn.f32 	%f64, %f62, %f63, %f81;
	ld.shared.f32 	%f65, [%r84+4];
	add.s32 	%r88, %r87, %r14;
	ld.shared.f32 	%f66, [%r88];
	fma.rn.f32 	%f81, %f65, %f66, %f64;
	add.s32 	%r103, %r103, 2;
$L__BB1_17:
	and.b32  	%r89, %r1, 1;
	setp.eq.b32 	%p12, %r89, 1;
	not.pred 	%p13, %p12;
	@%p13 bra 	$L__BB1_19;
	add.s32 	%r90, %r103, %r9;
	shl.b32 	%r91, %r90, 2;
	add.s32 	%r93, %r41, %r91;
	ld.shared.f32 	%f67, [%r93];
	mad.lo.s32 	%r94, %r103, %r1, %r5;
	shl.b32 	%r95, %r94, 2;
	add.s32 	%r96, %r8, %r95;
	ld.shared.f32 	%f68, [%r96];
	fma.rn.f32 	%f81, %f67, %f68, %f81;
$L__BB1_19:
	bar.sync 	0;
	add.s32 	%r98, %r98, 1;
	setp.ne.s32 	%p14, %r98, %r12;
	@%p14 bra 	$L__BB1_2;
$L__BB1_20:
	setp.ge.s32 	%p15, %r4, %r32;
	setp.ge.s32 	%p16, %r6, %r34;
	or.pred  	%p17, %p15, %p16;
	@%p17 bra 	$L__BB1_22;
	ld.param.u64 	%rd14, [_Z15matrixMultTiledPfS_S_iii_param_2];
	mad.lo.s32 	%r97, %r34, %r4, %r6;
	cvta.to.global.u64 	%rd10, %rd14;
	mul.wide.s32 	%rd11, %r97, 4;
	add.s64 	%rd12, %rd10, %rd11;
	st.global.f32 	[%rd12], %f81;
$L__BB1_22:
	ret;

}


// ===== COMPILED SASS (sm_100) =====

	.target	sm_100

	.elftype	@"ET_EXEC"


//--------------------- .note.nv.tkinfo           --------------------------
	.section	.note.nv.tkinfo,"",@"SHT_NOTE"
	.sectionflags	@"SHF_NOTE_NV_TKINFO"
	.tkinfo
        /*0018*/ 	.word	0x00000002
        /*0030*/ 	.string	""
        /*0030*/ 	.string	"ptxas"
        /*0030*/ 	.string	"Cuda compilation tools, release 13.0, V13.0.88"
        /*0030*/ 	.string	"Build cuda_13.0.r13.0/compiler.36424714_0"
        /*0030*/ 	.string	"-arch sm_100 -m 64 "



//--------------------- .note.nv.cuinfo           --------------------------
	.section	.note.nv.cuinfo,"",@"SHT_NOTE"
	.sectionflags	@"SHF_NOTE_NV_CUINFO"
        /*0018*/ 	.short	0x0002
        /*001a*/ 	.short	0x0064
        /*001c*/ 	.short	0x0082
	.zero		2


//--------------------- .nv.info                  --------------------------
	.section	.nv.info,"",@"SHT_CUDA_INFO"
	.align	4


	//----- nvinfo : EIATTR_REGCOUNT
	.align		4
        /*0000*/ 	.byte	0x04, 0x2f
        /*0002*/ 	.short	(.L_1 - .L_0)
	.align		4
.L_0:
        /*0004*/ 	.word	index@(_Z10matrixInitPfiif)
        /*0008*/ 	.word	0x0000000a


	//----- nvinfo : EIATTR_FRAME_SIZE
	.align		4
.L_1:
        /*000c*/ 	.byte	0x04, 0x11
        /*000e*/ 	.short	(.L_3 - .L_2)
	.align		4
.L_2:
        /*0010*/ 	.word	index@(_Z10matrixInitPfiif)
        /*0014*/ 	.word	0x00000000


	//----- nvinfo : EIATTR_REGCOUNT
	.align		4
.L_3:
        /*0018*/ 	.byte	0x04, 0x2f
        /*001a*/ 	.short	(.L_5 - .L_4)
	.align		4
.L_4:
        /*001c*/ 	.word	index@(_Z15matrixMultTiledPfS_S_iii)
        /*0020*/ 	.word	0x00000020


	//----- nvinfo : EIATTR_FRAME_SIZE
	.align		4
.L_5:
        /*0024*/ 	.byte	0x04, 0x11
        /*0026*/ 	.short	(.L_7 - .L_6)
	.align		4
.L_6:
        /*0028*/ 	.word	index@(_Z15matrixMultTiledPfS_S_iii)
        /*002c*/ 	.word	0x00000000


	//----- nvinfo : EIATTR_MIN_STACK_SIZE
	.align		4
.L_7:
        /*0030*/ 	.byte	0x04, 0x12
        /*0032*/ 	.short	(.L_9 - .L_8)
	.align		4
.L_8:
        /*0034*/ 	.word	index@(_Z15matrixMultTiledPfS_S_iii)
        /*0038*/ 	.word	0x00000000


	//----- nvinfo : EIATTR_MIN_STACK_SIZE
	.align		4
.L_9:
        /*003c*/ 	.byte	0x04, 0x12
        /*003e*/ 	.short	(.L_11 - .L_10)
	.align		4
.L_10:
        /*0040*/ 	.word	index@(_Z10matrixInitPfiif)
        /*0044*/ 	.word	0x00000000
.L_11:


//--------------------- .nv.compat                --------------------------
	.section	.nv.compat,"",@"SHT_CUDA_COMPAT_INFO"
	.align	4
        /*0000*/ 	.byte	0x02, 0x09, 0x00, 0x00, 0x02, 0x02, 0x01, 0x00, 0x02, 0x05, 0x05, 0x00, 0x03, 0x07, 0x01, 0x01
        /*0010*/ 	.byte	0x02, 0x03, 0x00, 0x00, 0x02, 0x06, 0x01, 0x00, 0x04, 0x0b, 0x08, 0x00, 0x09, 0x00, 0x00, 0x00
        /*0020*/ 	.byte	0x00, 0x00, 0x00, 0x00


//--------------------- .nv.info._Z15matrixMultTiledPfS_S_iii --------------------------
	.section	.nv.info._Z15matrixMultTiledPfS_S_iii,"",@"SHT_CUDA_INFO"
	.sectionflags	@""
	.align	4


	//----- nvinfo : EIATTR_CUDA_API_VERSION
	.align		4
        /*0000*/ 	.byte	0x04, 0x37
        /*0002*/ 	.short	(.L_13 - .L_12)
.L_12:
        /*0004*/ 	.word	0x00000082


	//----- nvinfo : EIATTR_KPARAM_INFO
	.align		4
.L_13:
        /*0008*/ 	.byte	0x04, 0x17
        /*000a*/ 	.short	(.L_15 - .L_14)
.L_14:
        /*000c*/ 	.word	0x00000000
        /*0010*/ 	.short	0x0005
        /*0012*/ 	.short	0x0020
        /*0014*/ 	.byte	0x00, 0xf0, 0x11, 0x00


	//----- nvinfo : EIATTR_KPARAM_INFO
	.align		4
.L_15:
        /*0018*/ 	.byte	0x04, 0x17
        /*001a*/ 	.short	(.L_17 - .L_16)
.L_16:
        /*001c*/ 	.word	0x00000000
        /*0020*/ 	.short	0x0004
        /*0022*/ 	.short	0x001c
        /*0024*/ 	.byte	0x00, 0xf0, 0x11, 0x00


	//----- nvinfo : EIATTR_KPARAM_INFO
	.align		4
.L_17:
        /*0028*/ 	.byte	0x04, 0x17
        /*002a*/ 	.short	(.L_19 - .L_18)
.L_18:
        /*002c*/ 	.word	0x00000000
        /*0030*/ 	.short	0x0003
        /*0032*/ 	.short	0x0018
        /*0034*/ 	.byte	0x00, 0xf0, 0x11, 0x00


	//----- nvinfo : EIATTR_KPARAM_INFO
	.align		4
.L_19:
        /*0038*/ 	.byte	0x04, 0x17
        /*003a*/ 	.short	(.L_21 - .L_20)
.L_20:
        /*003c*/ 	.word	0x00000000
        /*0040*/ 	.short	0x0002
        /*0042*/ 	.short	0x0010
        /*0044*/ 	.byte	0x00, 0xf5, 0x21, 0x00


	//----- nvinfo : EIATTR_KPARAM_INFO
	.align		4
.L_21:
        /*0048*/ 	.byte	0x04, 0x17
        /*004a*/ 	.short	(.L_23 - .L_22)
.L_22:
        /*004c*/ 	.word	0x00000000
        /*0050*/ 	.short	0x0001
        /*0052*/ 	.short	0x0008
        /*0054*/ 	.byte	0x00, 0xf5, 0x21, 0x00


	//----- nvinfo : EIATTR_KPARAM_INFO
	.align		4
.L_23:
        /*0058*/ 	.byte	0x04, 0x17
        /*005a*/ 	.short	(.L_25 - .L_24)
.L_24:
        /*005c*/ 	.word	0x00000000
        /*0060*/ 	.short	0x0000
        /*0062*/ 	.short	0x0000
        /*0064*/ 	.byte	0x00, 0xf5, 0x21, 0x00


	//----- nvinfo : EIATTR_SPARSE_MMA_MASK
	.align		4
.L_25:
        /*0068*/ 	.byte	0x03, 0x50
        /*006a*/ 	.short	0x0000


	//----- nvinfo : EIATTR_MAXREG_COUNT
	.align		4
        /*006c*/ 	.byte	0x03, 0x1b
        /*006e*/ 	.short	0x00ff


	//----- nvinfo : EIATTR_NUM_BARRIERS
	.align		4
        /*0070*/ 	.byte	0x02, 0x4c
        /*0072*/ 	.byte	0x01
	.zero		1


	//----- nvinfo : EIATTR_MERCURY_ISA_VERSION
	.align		4
        /*0074*/ 	.byte	0x03, 0x5f
        /*0076*/ 	.short	0x0101


	//----- nvinfo : EIATTR_VRC_CTA_INIT_COUNT
	.align		4
        /*0078*/ 	.byte	0x02, 0x4a
	.zero		1
	.zero		1


	//----- nvinfo : EIATTR_EXIT_INSTR_OFFSETS
	.align		4
        /*007c*/ 	.byte	0x04, 0x1c
        /*007e*/ 	.short	(.L_27 - .L_26)


	//   ....[0]....
.L_26:
        /*0080*/ 	.word	0x00000b60


	//   ....[1]....
        /*0084*/ 	.word	0x00000bb0


	//----- nvinfo : EIATTR_CRS_STACK_SIZE
	.align		4
.L_27:
        /*0088*/ 	.byte	0x04, 0x1e
        /*008a*/ 	.short	(.L_29 - .L_28)
.L_28:
        /*008c*/ 	.word	0x00000000


	//----- nvinfo : EIATTR_CBANK_PARAM_SIZE
	.align		4
.L_29:
        /*0090*/ 	.byte	0x03, 0x19
        /*0092*/ 	.short	0x0024


	//----- nvinfo : EIATTR_PARAM_CBANK
	.align		4
        /*0094*/ 	.byte	0x04, 0x0a
        /*0096*/ 	.short	(.L_31 - .L_30)
	.align		4
.L_30:
        /*0098*/ 	.word	index@(.nv.constant0._Z15matrixMultTiledPfS_S_iii)
        /*009c*/ 	.short	0x0380
        /*009e*/ 	.short	0x0024


	//----- nvinfo : EIATTR_SW_WAR
	.align		4
.L_31:
        /*00a0*/ 	.byte	0x04, 0x36
        /*00a2*/ 	.short	(.L_33 - .L_32)
.L_32:
        /*00a4*/ 	.word	0x00000008
.L_33:


//--------------------- .nv.info._Z10matrixInitPfiif --------------------------
	.section	.nv.info._Z10matrixInitPfiif,"",@"SHT_CUDA_INFO"
	.sectionflags	@""
	.align	4


	//----- nvinfo : EIATTR_CUDA_API_VERSION
	.align		4
        /*0000*/ 	.byte	0x04, 0x37
        /*0002*/ 	.short	(.L_35 - .L_34)
.L_34:
        /*0004*/ 	.word	0x00000082


	//----- nvinfo : EIATTR_KPARAM_INFO
	.align		4
.L_35:
        /*0008*/ 	.byte	0x04, 0x17
        /*000a*/ 	.short	(.L_37 - .L_36)
.L_36:
        /*000c*/ 	.word	0x00000000
        /*0010*/ 	.short	0x0003
        /*0012*/ 	.short	0x0010
        /*0014*/ 	.byte	0x00, 0xf0, 0x11, 0x00


	//----- nvinfo : EIATTR_KPARAM_INFO
	.align		4
.L_37:
        /*0018*/ 	.byte	0x04, 0x17
        /*001a*/ 	.short	(.L_39 - .L_38)
.L_38:
        /*001c*/ 	.word	0x00000000
        /*0020*/ 	.short	0x0002
        /*0022*/ 	.short	0x000c
        /*0024*/ 	.byte	0x00, 0xf0, 0x11, 0x00


	//----- nvinfo : EIATTR_KPARAM_INFO
	.align		4
.L_39:
        /*0028*/ 	.byte	0x04, 0x17
        /*002a*/ 	.short	(.L_41 - .L_40)
.L_40:
        /*002c*/ 	.word	0x00000000
        /*0030*/ 	.short	0x0001
        /*0032*/ 	.short	0x0008
        /*0034*/ 	.byte	0x00, 0xf0, 0x11, 0x00


	//----- nvinfo : EIATTR_KPARAM_INFO
	.align		4
.L_41:
        /*0038*/ 	.byte	0x04, 0x17
        /*003a*/ 	.short	(.L_43 - .L_42)
.L_42:
        /*003c*/ 	.word	0x00000000
        /*0040*/ 	.short	0x0000
        /*0042*/ 	.short	0x0000
        /*0044*/ 	.byte	0x00, 0xf5, 0x21, 0x00


	//----- nvinfo : EIATTR_SPARSE_MMA_MASK
	.align		4
.L_43:
        /*0048*/ 	.byte	0x03, 0x50
        /*004a*/ 	.short	0x0000


	//----- nvinfo : EIATTR_MAXREG_COUNT
	.align		4
        /*004c*/ 	.byte	0x03, 0x1b
        /*004e*/ 	.short	0x00ff


	//----- nvinfo : EIATTR_MERCURY_ISA_VERSION
	.align		4
        /*0050*/ 	.byte	0x03, 0x5f
        /*0052*/ 	.short	0x0101


	//----- nvinfo : EIATTR_VRC_CTA_INIT_COUNT
	.align		4
        /*0054*/ 	.byte	0x02, 0x4a
	.zero		1
	.zero		1


	//----- nvinfo : EIATTR_EXIT_INSTR_OFFSETS
	.align		4
        /*0058*/ 	.byte	0x04, 0x1c
        /*005a*/ 	.short	(.L_45 - .L_44)


	//   ....[0]....
.L_44:
        /*005c*/ 	.word	0x000000c0


	//   ....[1]....
        /*0060*/ 	.word	0x00000130


	//----- nvinfo : EIATTR_CBANK_PARAM_SIZE
	.align		4
.L_45:
        /*0064*/ 	.byte	0x03, 0x19
        /*0066*/ 	.short	0x0014


	//----- nvinfo : EIATTR_PARAM_CBANK
	.align		4
        /*0068*/ 	.byte	0x04, 0x0a
        /*006a*/ 	.short	(.L_47 - .L_46)
	.align		4
.L_46:
        /*006c*/ 	.word	index@(.nv.constant0._Z10matrixInitPfiif)
        /*0070*/ 	.short	0x0380
        /*0072*/ 	.short	0x0014


	//----- nvinfo : EIATTR_SW_WAR
	.align		4
.L_47:
        /*0074*/ 	.byte	0x04, 0x36
        /*0076*/ 	.short	(.L_49 - .L_48)
.L_48:
        /*0078*/ 	.word	0x00000008
.L_49:


//--------------------- .nv.callgraph             --------------------------
	.section	.nv.callgraph,"",@"SHT_CUDA_CALLGRAPH"
	.align	4
	.sectionentsize	8
	.align		4
        /*0000*/ 	.word	0x00000000
	.align		4
        /*0004*/ 	.word	0xffffffff
	.align		4
        /*0008*/ 	.word	0x00000000
	.align		4
        /*000c*/ 	.word	0xfffffffe
	.align		4
        /*0010*/ 	.word	0x00000000
	.align		4
        /*0014*/ 	.word	0xfffffffd
	.align		4
        /*0018*/ 	.word	0x00000000
	.align		4
        /*001c*/ 	.word	0xfffffffc


//--------------------- .text._Z15matrixMultTiledPfS_S_iii --------------------------
	.section	.text._Z15matrixMultTiledPfS_S_iii,"ax",@progbits
	.align	128
        .global         _Z15matrixMultTiledPfS_S_iii
        .type           _Z15matrixMultTiledPfS_S_iii,@function
        .size           _Z15matrixMultTiledPfS_S_iii,(.L_x_11 - _Z15matrixMultTiledPfS_S_iii)
        .other          _Z15matrixMultTiledPfS_S_iii,@"STO_CUDA_ENTRY STV_DEFAULT"
_Z15matrixMultTiledPfS_S_iii:
.text._Z15matrixMultTiledPfS_S_iii:
[----:B------:R-:W-:Y:S08]  /*0000*/  LDC R1, c[0x0][0x37c] ;  /* 0x0000df00ff017b82 */ /* 0x000ff00000000800 */
[----:B------:R-:W0:Y:S01]  /*0010*/  LDC R0, c[0x0][0x360] ;  /* 0x0000d800ff007b82 */ /* 0x000e220000000800 */
[----:B------:R-:W1:Y:S01]  /*0020*/  S2R R3, SR_TID.X ;  /* 0x0000000000037919 */ /* 0x000e620000002100 */
[----:B------:R-:W2:Y:S01]  /*0030*/  LDCU UR8, c[0x0][0x364] ;  /* 0x00006c80ff0877ac */ /* 0x000ea20008000800 */
[----:B------:R-:W-:Y:S01]  /*0040*/  HFMA2 R10, -RZ, RZ, 0, 0 ;  /* 0x00000000ff0a7431 */ /* 0x000fe200000001ff */
[----:B------:R-:W2:Y:S01]  /*0050*/  S2R R4, SR_CTAID.Y ;  /* 0x0000000000047919 */ /* 0x000ea20000002600 */
[----:B------:R-:W3:Y:S03]  /*0060*/  LDCU.64 UR6, c[0x0][0x358] ;  /* 0x00006b00ff0677ac */ /* 0x000ee60008000a00 */
[----:B------:R-:W0:Y:S01]  /*0070*/  LDC R11, c[0x0][0x39c] ;  /* 0x0000e700ff0b7b82 */ /* 0x000e220000000800 */
[----:B------:R-:W2:Y:S07]  /*0080*/  S2R R5, SR_TID.Y ;  /* 0x0000000000057919 */ /* 0x000eae0000002200 */
[----:B------:R-:W1:Y:S01]  /*0090*/  S2UR UR4, SR_CTAID.X ;  /* 0x00000000000479c3 */ /* 0x000e620000002500 */
[----:B0-----:R-:W-:-:S04]  /*00a0*/  IADD3 R11, PT, PT, R0, -0x1, R11 ;  /* 0xffffffff000b7810 */ /* 0x001fc80007ffe00b */
[C---:B------:R-:W-:Y:S01]  /*00b0*/  ISETP.GT.U32.AND P0, PT, R0.reuse, R11, PT ;  /* 0x0000000b0000720c */ /* 0x040fe20003f04070 */
[----:B-1----:R-:W-:Y:S02]  /*00c0*/  IMAD R2, R0, UR4, R3 ;  /* 0x0000000400027c24 */ /* 0x002fe4000f8e0203 */
[----:B--2---:R-:W-:-:S10]  /*00d0*/  IMAD R7, R4, UR8, R5 ;  /* 0x0000000804077c24 */ /* 0x004fd4000f8e0205 */
[----:B---3--:R-:W-:Y:S05]  /*00e0*/  @P0 BRA `(.L_x_0) ;  /* 0x00000008008c0947 */ /* 0x008fea0003800000 */
[----:B------:R-:W0:Y:S01]  /*00f0*/  I2F.U32.RP R4, R0 ;  /* 0x0000000000047306 */ /* 0x000e220000209000 */
[----:B------:R-:W1:Y:S01]  /*0100*/  S2UR UR5, SR_CgaCtaId ;  /* 0x00000000000579c3 */ /* 0x000e620000008800 */
[C---:B------:R-:W-:Y:S01]  /*0110*/  ISETP.NE.U32.AND P2, PT, R0.reuse, RZ, PT ;  /* 0x000000ff0000720c */ /* 0x040fe20003f45070 */
[----:B------:R-:W-:Y:S01]  /*0120*/  UMOV UR4, 0x400 ;  /* 0x0000040000047882 */ /* 0x000fe20000000000 */
[----:B------:R-:W-:Y:S01]  /*0130*/  LOP3.LUT R22, R0, 0x7, RZ, 0xc0, !PT ;  /* 0x0000000700167812 */ /* 0x000fe200078ec0ff */
[----:B------:R-:W-:-:S03]  /*0140*/  IMAD.MOV.U32 R10, RZ, RZ, RZ ;  /* 0x000000ffff0a7224 */ /* 0x000fc600078e00ff */
[----:B0-----:R-:W0:Y:S01]  /*0150*/  MUFU.RCP R4, R4 ;  /* 0x0000000400047308 */ /* 0x001e220000001000 */
[----:B-1----:R-:W-:Y:S01]  /*0160*/  ULEA UR4, UR5, UR4, 0x18 ;  /* 0x0000000405047291 */ /* 0x002fe2000f8ec0ff */
[----:B0-----:R-:W-:Y:S02]  /*0170*/  VIADD R8, R4, 0xffffffe ;  /* 0x0ffffffe04087836 */ /* 0x001fe40000000000 */
[----:B------:R-:W-:-:S04]  /*0180*/  IMAD R4, R0, R5, RZ ;  /* 0x0000000500047224 */ /* 0x000fc800078e02ff */
[----:B------:R0:W1:Y:S02]  /*0190*/  F2I.FTZ.U32.TRUNC.NTZ R9, R8 ;  /* 0x0000000800097305 */ /* 0x000064000021f000 */
[----:B0-----:R-:W-:Y:S01]  /*01a0*/  IMAD.MOV.U32 R8, RZ, RZ, RZ ;  /* 0x000000ffff087224 */ /* 0x001fe200078e00ff */
[----:B-1----:R-:W-:-:S05]  /*01b0*/  IADD3 R13, PT, PT, RZ, -R9, RZ ;  /* 0x80000009ff0d7210 */ /* 0x002fca0007ffe0ff */
[----:B------:R-:W-:-:S04]  /*01c0*/  IMAD R13, R13, R0, RZ ;  /* 0x000000000d0d7224 */ /* 0x000fc800078e02ff */
[----:B------:R-:W-:-:S06]  /*01d0*/  IMAD.HI.U32 R6, R9, R13, R8 ;  /* 0x0000000d09067227 */ /* 0x000fcc00078e0008 */
[----:B------:R-:W-:-:S05]  /*01e0*/  IMAD.HI.U32 R12, R6, R11, RZ ;  /* 0x0000000b060c7227 */ /* 0x000fca00078e00ff */
[----:B------:R-:W-:-:S05]  /*01f0*/  IADD3 R6, PT, PT, -R12, RZ, RZ ;  /* 0x000000ff0c067210 */ /* 0x000fca0007ffe1ff */
[C---:B------:R-:W-:Y:S02]  /*0200*/  IMAD R11, R0.reuse, R6, R11 ;  /* 0x00000006000b7224 */ /* 0x040fe400078e020b */
[----:B------:R-:W-:-:S03]  /*0210*/  IMAD R6, R0, UR8, RZ ;  /* 0x0000000800067c24 */ /* 0x000fc6000f8e02ff */
[----:B------:R-:W-:Y:S01]  /*0220*/  ISETP.GE.U32.AND P0, PT, R11, R0, PT ;  /* 0x000000000b00720c */ /* 0x000fe20003f06070 */
[----:B------:R-:W-:Y:S02]  /*0230*/  IMAD.SHL.U32 R8, R6, 0x4, RZ ;  /* 0x0000000406087824 */ /* 0x000fe400078e00ff */
[----:B------:R-:W-:-:S03]  /*0240*/  IMAD.MOV.U32 R6, RZ, RZ, RZ ;  /* 0x000000ffff067224 */ /* 0x000fc600078e00ff */
[----:B------:R-:W-:Y:S02]  /*0250*/  LEA R9, R3, R8, 0x2 ;  /* 0x0000000803097211 */ /* 0x000fe400078e10ff */
[----:B------:R-:W-:-:S03]  /*0260*/  IADD3 R8, PT, PT, R8, UR4, RZ ;  /* 0x0000000408087c10 */ /* 0x000fc6000fffe0ff */
[----:B------:R-:W-:Y:S02]  /*0270*/  VIADD R9, R9, UR4 ;  /* 0x0000000409097c36 */ /* 0x000fe40008000000 */
[----:B------:R-:W-:Y:S01]  /*0280*/  @P0 IMAD.IADD R11, R11, 0x1, -R0 ;  /* 0x000000010b0b0824 */ /* 0x000fe200078e0a00 */
[----:B------:R-:W-:-:S04]  /*0290*/  @P0 IADD3 R12, PT, PT, R12, 0x1, RZ ;  /* 0x000000010c0c0810 */ /* 0x000fc80007ffe0ff */
[----:B------:R-:W-:-:S13]  /*02a0*/  ISETP.GE.U32.AND P1, PT, R11, R0, PT ;  /* 0x000000000b00720c */ /* 0x000fda0003f26070 */
[----:B------:R-:W-:Y:S02]  /*02b0*/  @P1 IADD3 R12, PT, PT, R12, 0x1, RZ ;  /* 0x000000010c0c1810 */ /* 0x000fe40007ffe0ff */
[----:B------:R-:W-:-:S04]  /*02c0*/  @!P2 LOP3.LUT R12, RZ, R0, RZ, 0x33, !PT ;  /* 0x00000000ff0ca212 */ /* 0x000fc800078e33ff */
[----:B------:R-:W-:-:S07]  /*02d0*/  VIMNMX.U32 R11, PT, PT, R12, 0x1, !PT ;  /* 0x000000010c0b7848 */ /* 0x000fce0007fe0000 */
.L_x_8:
[----:B0-----:R-:W0:Y:S01]  /*02e0*/  LDCU UR5, c[0x0][0x398] ;  /* 0x00007300ff0577ac */ /* 0x001e220008000800 */
[----:B------:R-:W-:Y:S01]  /*02f0*/  BSSY.RECONVERGENT B0, `(.L_x_1) ;  /* 0x000000c000007945 */ /* 0x000fe20003800200 */
[----:B------:R-:W-:Y:S02]  /*0300*/  MOV R14, RZ ;  /* 0x000000ff000e7202 */ /* 0x000fe40000000f00 */
[----:B0-----:R-:W-:-:S13]  /*0310*/  ISETP.GE.AND P0, PT, R7, UR5, PT ;  /* 0x0000000507007c0c */ /* 0x001fda000bf06270 */
[----:B------:R-:W-:Y:S05]  /*0320*/  @P0 BRA `(.L_x_2) ;  /* 0x0000000000200947 */ /* 0x000fea0003800000 */
[----:B------:R-:W0:Y:S01]  /*0330*/  LDC R15, c[0x0][0x39c] ;  /* 0x0000e700ff0f7b82 */ /* 0x000e220000000800 */
[----:B------:R-:W-:-:S05]  /*0340*/  IMAD R16, R0, R6, R3 ;  /* 0x0000000600107224 */ /* 0x000fca00078e0203 */
[----:B0-----:R-:W-:-:S13]  /*0350*/  ISETP.GE.U32.AND P0, PT, R16, R15, PT ;  /* 0x0000000f1000720c */ /* 0x001fda0003f06070 */
[----:B------:R-:W-:Y:S05]  /*0360*/  @P0 BRA `(.L_x_2) ;  /* 0x0000000000100947 */ /* 0x000fea0003800000 */
[----:B------:R-:W0:Y:S01]  /*0370*/  LDC.64 R12, c[0x0][0x380] ;  /* 0x0000e000ff0c7b82 */ /* 0x000e220000000a00 */
[----:B------:R-:W-:-:S04]  /*0380*/  IMAD R15, R7, R15, R16 ;  /* 0x0000000f070f7224 */ /* 0x000fc800078e0210 */
[----:B0-----:R-:W-:-:S05]  /*0390*/  IMAD.WIDE.U32 R12, R15, 0x4, R12 ;  /* 0x000000040f0c7825 */ /* 0x001fca00078e000c */
[----:B------:R0:W5:Y:S02]  /*03a0*/  LDG.E R14, desc[UR6][R12.64] ;  /* 0x000000060c0e7981 */ /* 0x000164000c1e1900 */
.L_x_2:
[----:B------:R-:W-:Y:S05]  /*03b0*/  BSYNC.RECONVERGENT B0 ;  /* 0x0000000000007941 */ /* 0x000fea0003800200 */
.L_x_1:
[----:B------:R-:W1:Y:S01]  /*03c0*/  LDCU UR9, c[0x0][0x39c] ;  /* 0x00007380ff0977ac */ /* 0x000e620008000800 */
[----:B0-----:R-:W-:Y:S02]  /*03d0*/  IMAD R12, R6, UR8, R5 ;  /* 0x00000008060c7c24 */ /* 0x001fe4000f8e0205 */
[----:B------:R-:W-:Y:S01]  /*03e0*/  IMAD.MOV.U32 R16, RZ, RZ, RZ ;  /* 0x000000ffff107224 */ /* 0x000fe200078e00ff */
[----:B------:R-:W0:Y:S02]  /*03f0*/  LDCU UR5, c[0x0][0x3a0] ;  /* 0x00007400ff0577ac */ /* 0x000e240008000800 */
[----:B-1----:R-:W-:-:S04]  /*0400*/  ISETP.GE.U32.AND P0, PT, R12, UR9, PT ;  /* 0x000000090c007c0c */ /* 0x002fc8000bf06070 */
[----:B0-----:R-:W-:-:S13]  /*0410*/  ISETP.GE.OR P0, PT, R2, UR5, P0 ;  /* 0x0000000502007c0c */ /* 0x001fda0008706670 */
[----:B------:R-:W0:Y:S01]  /*0420*/  @!P0 LDC.64 R12, c[0x0][0x388] ;  /* 0x0000e200ff0c8b82 */ /* 0x000e220000000a00 */
[----:B------:R-:W-:-:S04]  /*0430*/  @!P0 IMAD R15, R0, R6, R5 ;  /* 0x00000006000f8224 */ /* 0x000fc800078e0205 */
[----:B------:R-:W-:-:S04]  /*0440*/  @!P0 IMAD R15, R15, UR5, R2 ;  /* 0x000000050f0f8c24 */ /* 0x000fc8000f8e0202 */
[----:B0-----:R-:W-:-:S05]  /*0450*/  @!P0 IMAD.WIDE.U32 R12, R15, 0x4, R12 ;  /* 0x000000040f0c8825 */ /* 0x001fca00078e000c */
[----:B------:R-:W2:Y:S01]  /*0460*/  @!P0 LDG.E R16, desc[UR6][R12.64] ;  /* 0x000000060c108981 */ /* 0x000ea2000c1e1900 */
[----:B------:R-:W-:Y:S02]  /*0470*/  ISETP.GE.U32.AND P0, PT, R0, 0x8, PT ;  /* 0x000000080000780c */ /* 0x000fe40003f06070 */
[----:B------:R-:W-:-:S04]  /*0480*/  IADD3 R15, PT, PT, R4, R3, RZ ;  /* 0x00000003040f7210 */ /* 0x000fc80007ffe0ff */
[C---:B------:R-:W-:Y:S01]  /*0490*/  LEA R17, R15.reuse, UR4, 0x2 ;  /* 0x000000040f117c11 */ /* 0x040fe2000f8e10ff */
[----:B------:R-:W-:Y:S02]  /*04a0*/  IMAD R19, R15, 0x4, R8 ;  /* 0x000000040f137824 */ /* 0x000fe400078e0208 */
[----:B------:R-:W-:Y:S02]  /*04b0*/  HFMA2 R15, -RZ, RZ, 0, 0 ;  /* 0x00000000ff0f7431 */ /* 0x000fe400000001ff */
[----:B-----5:R0:W-:Y:S04]  /*04c0*/  STS [R17], R14 ;  /* 0x0000000e11007388 */ /* 0x0201e80000000800 */
[----:B--2---:R0:W-:Y:S01]  /*04d0*/  STS [R19], R16 ;  /* 0x0000001013007388 */ /* 0x0041e20000000800 */
[----:B------:R-:W-:Y:S06]  /*04e0*/  BAR.SYNC.DEFER_BLOCKING 0x0 ;  /* 0x0000000000007b1d */ /* 0x000fec0000010000 */
[----:B------:R-:W-:Y:S05]  /*04f0*/  @!P0 BRA `(.L_x_3) ;  /* 0x0000000000ac8947 */ /* 0x000fea0003800000 */
[----:B------:R-:W-:Y:S01]  /*0500*/  LOP3.LUT R15, R0, 0xfffffff8, RZ, 0xc0, !PT ;  /* 0xfffffff8000f7812 */ /* 0x000fe200078ec0ff */
[----:B------:R-:W-:Y:S01]  /*0510*/  IMAD.MOV.U32 R13, RZ, RZ, R9 ;  /* 0x000000ffff0d7224 */ /* 0x000fe200078e0009 */
[----:B0-----:R-:W-:Y:S02]  /*0520*/  LEA R14, R4, UR4, 0x2 ;  /* 0x00000004040e7c11 */ /* 0x001fe4000f8e10ff */
[----:B------:R-:W-:Y:S01]  /*0530*/  LOP3.LUT R12, R0, 0x7f8, RZ, 0xc0, !PT ;  /* 0x000007f8000c7812 */ /* 0x000fe200078ec0ff */
[----:B------:R-:W-:Y:S01]  /*0540*/  IMAD.MOV R15, RZ, RZ, -R15 ;  /* 0x000000ffff0f7224 */ /* 0x000fe200078e0a0f */
[----:B------:R-:W-:-:S07]  /*0550*/  IADD3 R14, PT, PT, R14, 0x10, RZ ;  /* 0x000000100e0e7810 */ /* 0x000fce0007ffe0ff */
.L_x_4:
[----:B------:R-:W-:Y:S01]  /*0560*/  LEA R23, R0, R13, 0x2 ;  /* 0x0000000d00177211 */ /* 0x000fe200078e10ff */
[----:B------:R-:W-:Y:S01]  /*0570*/  LDS R17, [R14+-0x10] ;  /* 0xfffff0000e117984 */ /* 0x000fe20000000800 */
[----:B------:R-:W-:-:S03]  /*0580*/  VIADD R15, R15, 0x8 ;  /* 0x000000080f0f7836 */ /* 0x000fc60000000000 */
[----:B------:R0:W1:Y:S01]  /*0590*/  LDS R18, [R13] ;  /* 0x000000000d127984 */ /* 0x0000620000000800 */
[C---:B------:R-:W-:Y:S01]  /*05a0*/  IMAD R27, R0.reuse, 0x4, R23 ;  /* 0x00000004001b7824 */ /* 0x040fe200078e0217 */
[----:B------:R-:W-:Y:S02]  /*05b0*/  ISETP.NE.AND P0, PT, R15, RZ, PT ;  /* 0x000000ff0f00720c */ /* 0x000fe40003f05270 */
[----:B------:R-:W-:Y:S02]  /*05c0*/  LDS R21, [R14+-0xc] ;  /* 0xfffff4000e157984 */ /* 0x000fe40000000800 */
[C---:B------:R-:W-:Y:S02]  /*05d0*/  LEA R20, R0.reuse, R27, 0x2 ;  /* 0x0000001b00147211 */ /* 0x040fe400078e10ff */
[----:B------:R-:W2:Y:S01]  /*05e0*/  LDS R23, [R23] ;  /* 0x0000000017177984 */ /* 0x000ea20000000800 */
[C---:B0-----:R-:W-:Y:S02]  /*05f0*/  LEA R13, R0.reuse, R13, 0x5 ;  /* 0x0000000d000d7211 */ /* 0x041fe400078e28ff */
[C---:B------:R-:W-:Y:S01]  /*0600*/  IMAD R26, R0.reuse, 0x4, R20 ;  /* 0x00000004001a7824 */ /* 0x040fe200078e0214 */
[----:B------:R-:W-:Y:S04]  /*0610*/  LDS R16, [R14+-0x8] ;  /* 0xfffff8000e107984 */ /* 0x000fe80000000800 */
[----:B------:R0:W3:Y:S01]  /*0620*/  LDS R19, [R27] ;  /* 0x000000001b137984 */ /* 0x0000e20000000800 */
[----:B------:R-:W-:-:S05]  /*0630*/  LEA R28, R0, R26, 0x2 ;  /* 0x0000001a001c7211 */ /* 0x000fca00078e10ff */
[----:B0-----:R-:W-:-:S05]  /*0640*/  IMAD R27, R0, 0x4, R28 ;  /* 0x00000004001b7824 */ /* 0x001fca00078e021c */
[----:B------:R-:W-:Y:S01]  /*0650*/  LDS R24, [R27] ;  /* 0x000000001b187984 */ /* 0x000fe20000000800 */
[----:B-1----:R-:W-:-:S03]  /*0660*/  FFMA R18, R17, R18, R10 ;  /* 0x0000001211127223 */ /* 0x002fc6000000000a */
[----:B------:R-:W-:Y:S04]  /*0670*/  LDS R10, [R14+-0x4] ;  /* 0xfffffc000e0a7984 */ /* 0x000fe80000000800 */
[----:B------:R0:W1:Y:S01]  /*0680*/  LDS R17, [R20] ;  /* 0x0000000014117984 */ /* 0x0000620000000800 */
[----:B--2---:R-:W-:-:S03]  /*0690*/  FFMA R25, R21, R23, R18 ;  /* 0x0000001715197223 */ /* 0x004fc60000000012 */
[----:B------:R-:W-:Y:S04]  /*06a0*/  LDS R18, [R14] ;  /* 0x000000000e127984 */ /* 0x000fe80000000800 */
[----:B------:R-:W2:Y:S01]  /*06b0*/  LDS R21, [R26] ;  /* 0x000000001a157984 */ /* 0x000ea20000000800 */
[----:B0-----:R-:W-:Y:S01]  /*06c0*/  LEA R20, R0, R27, 0x2 ;  /* 0x0000001b00147211 */ /* 0x001fe200078e10ff */
[----:B---3--:R-:W-:Y:S02]  /*06d0*/  FFMA R29, R16, R19, R25 ;  /* 0x00000013101d7223 */ /* 0x008fe40000000019 */
[----:B------:R-:W-:Y:S04]  /*06e0*/  LDS R16, [R14+0x4] ;  /* 0x000004000e107984 */ /* 0x000fe80000000800 */
[----:B------:R-:W0:Y:S04]  /*06f0*/  LDS R23, [R28] ;  /* 0x000000001c177984 */ /* 0x000e280000000800 */
[----:B------:R-:W3:Y:S04]  /*0700*/  LDS R25, [R14+0x8] ;  /* 0x000008000e197984 */ /* 0x000ee80000000800 */
[----:B------:R-:W-:Y:S04]  /*0710*/  LDS R20, [R20] ;  /* 0x0000000014147984 */ /* 0x000fe80000000800 */
[----:B------:R4:W5:Y:S02]  /*0720*/  LDS R19, [R14+0xc] ;  /* 0x00000c000e137984 */ /* 0x0009640000000800 */
[----:B----4-:R-:W-:-:S02]  /*0730*/  VIADD R14, R14, 0x20 ;  /* 0x000000200e0e7836 */ /* 0x010fc40000000000 */
[----:B-1----:R-:W-:-:S04]  /*0740*/  FFMA R17, R10, R17, R29 ;  /* 0x000000110a117223 */ /* 0x002fc8000000001d */
[----:B--2---:R-:W-:-:S04]  /*0750*/  FFMA R17, R18, R21, R17 ;  /* 0x0000001512117223 */ /* 0x004fc80000000011 */
[----:B0-----:R-:W-:-:S04]  /*0760*/  FFMA R16, R16, R23, R17 ;  /* 0x0000001710107223 */ /* 0x001fc80000000011 */
[----:B---3--:R-:W-:-:S04]  /*0770*/  FFMA R16, R25, R24, R16 ;  /* 0x0000001819107223 */ /* 0x008fc80000000010 */
[----:B-----5:R-:W-:Y:S01]  /*0780*/  FFMA R10, R19, R20, R16 ;  /* 0x00000014130a7223 */ /* 0x020fe20000000010 */
[----:B------:R-:W-:Y:S06]  /*0790*/  @P0 BRA `(.L_x_4) ;  /* 0xfffffffc00700947 */ /* 0x000fec000383ffff */
[----:B------:R-:W-:-:S07]  /*07a0*/  MOV R15, R12 ;  /* 0x0000000c000f7202 */ /* 0x000fce0000000f00 */
.L_x_3:
[----:B------:R-:W-:-:S13]  /*07b0*/  ISETP.NE.AND P0, PT, R22, RZ, PT ;  /* 0x000000ff1600720c */ /* 0x000fda0003f05270 */
[----:B------:R-:W-:Y:S05]  /*07c0*/  @!P0 BRA `(.L_x_5) ;  /* 0x0000000000c48947 */ /* 0x000fea0003800000 */
[----:B------:R-:W-:Y:S01]  /*07d0*/  VIADD R12, R22, 0xffffffff ;  /* 0xffffffff160c7836 */ /* 0x000fe20000000000 */
[----:B------:R-:W-:-:S04]  /*07e0*/  LOP3.LUT P1, R20, R0, 0x3, RZ, 0xc0, !PT ;  /* 0x0000000300147812 */ /* 0x000fc8000782c0ff */
[----:B------:R-:W-:-:S13]  /*07f0*/  ISETP.GE.U32.AND P0, PT, R12, 0x3, PT ;  /* 0x000000030c00780c */ /* 0x000fda0003f06070 */
[----:B------:R-:W-:Y:S05]  /*0800*/  @!P0 BRA `(.L_x_6) ;  /* 0x0000000000508947 */ /* 0x000fea0003800000 */
[C---:B------:R-:W-:Y:S01]  /*0810*/  IMAD R13, R15.reuse, R0, R3 ;  /* 0x000000000f0d7224 */ /* 0x040fe200078e0203 */
[----:B------:R-:W-:Y:S02]  /*0820*/  IADD3 R12, PT, PT, R4, R15, RZ ;  /* 0x0000000f040c7210 */ /* 0x000fe40007ffe0ff */
[----:B------:R-:W-:Y:S01]  /*0830*/  IADD3 R15, PT, PT, R15, 0x4, RZ ;  /* 0x000000040f0f7810 */ /* 0x000fe20007ffe0ff */
[----:B0-----:R-:W-:Y:S01]  /*0840*/  IMAD R17, R13, 0x4, R8 ;  /* 0x000000040d117824 */ /* 0x001fe200078e0208 */
[----:B------:R-:W-:-:S04]  /*0850*/  LEA R12, R12, UR4, 0x2 ;  /* 0x000000040c0c7c11 */ /* 0x000fc8000f8e10ff */
[C---:B------:R-:W-:Y:S01]  /*0860*/  LEA R19, R0.reuse, R17, 0x2 ;  /* 0x0000001100137211 */ /* 0x040fe200078e10ff */
[----:B------:R-:W-:Y:S03]  /*0870*/  LDS R14, [R17] ;  /* 0x00000000110e7984 */ /* 0x000fe60000000800 */
[C---:B------:R-:W-:Y:S01]  /*0880*/  LEA R21, R0.reuse, R19, 0x2 ;  /* 0x0000001300157211 */ /* 0x040fe200078e10ff */
[----:B------:R-:W0:Y:S04]  /*0890*/  LDS R13, [R12] ;  /* 0x000000000c0d7984 */ /* 0x000e280000000800 */
[----:B------:R-:W-:Y:S01]  /*08a0*/  LDS R16, [R12+0x4] ;  /* 0x000004000c107984 */ /* 0x000fe20000000800 */
[----:B------:R-:W-:-:S03]  /*08b0*/  IMAD R23, R0, 0x4, R21 ;  /* 0x0000000400177824 */ /* 0x000fc600078e0215 */
[----:B------:R-:W1:Y:S04]  /*08c0*/  LDS R19, [R19] ;  /* 0x0000000013137984 */ /* 0x000e680000000800 */
[----:B------:R-:W-:Y:S04]  /*08d0*/  LDS R18, [R12+0x8] ;  /* 0x000008000c127984 */ /* 0x000fe80000000800 */
[----:B------:R-:W2:Y:S04]  /*08e0*/  LDS R21, [R21] ;  /* 0x0000000015157984 */ /* 0x000ea80000000800 */
[----:B------:R-:W-:Y:S04]  /*08f0*/  LDS R24, [R12+0xc] ;  /* 0x00000c000c187984 */ /* 0x000fe80000000800 */
[----:B------:R-:W3:Y:S01]  /*0900*/  LDS R23, [R23] ;  /* 0x0000000017177984 */ /* 0x000ee20000000800 */
[----:B0-----:R-:W-:-:S04]  /*0910*/  FFMA R13, R13, R14, R10 ;  /* 0x0000000e0d0d7223 */ /* 0x001fc8000000000a */
[----:B-1----:R-:W-:-:S04]  /*0920*/  FFMA R13, R16, R19, R13 ;  /* 0x00000013100d7223 */ /* 0x002fc8000000000d */
[----:B--2---:R-:W-:-:S04]  /*0930*/  FFMA R13, R18, R21, R13 ;  /* 0x00000015120d7223 */ /* 0x004fc8000000000d */
[----:B---3--:R-:W-:-:S07]  /*0940*/  FFMA R10, R24, R23, R13 ;  /* 0x00000017180a7223 */ /* 0x008fce000000000d */
.L_x_6:
[----:B------:R-:W-:Y:S05]  /*0950*/  @!P1 BRA `(.L_x_5) ;  /* 0x0000000000609947 */ /* 0x000fea0003800000 */
[----:B------:R-:W-:Y:S02]  /*0960*/  ISETP.NE.AND P0, PT, R20, 0x1, PT ;  /* 0x000000011400780c */ /* 0x000fe40003f05270 */
[----:B------:R-:W-:-:S04]  /*0970*/  LOP3.LUT R12, R0, 0x1, RZ, 0xc0, !PT ;  /* 0x00000001000c7812 */ /* 0x000fc800078ec0ff */
[----:B------:R-:W-:-:S07]  /*0980*/  ISETP.NE.U32.AND P1, PT, R12, 0x1, PT ;  /* 0x000000010c00780c */ /* 0x000fce0003f25070 */
[----:B------:R-:W-:Y:S06]  /*0990*/  @!P0 BRA `(.L_x_7) ;  /* 0x0000000000308947 */ /* 0x000fec0003800000 */
[C---:B------:R-:W-:Y:S01]  /*09a0*/  IMAD R13, R15.reuse, R0, R3 ;  /* 0x000000000f0d7224 */ /* 0x040fe200078e0203 */
[----:B------:R-:W-:Y:S02]  /*09b0*/  IADD3 R12, PT, PT, R4, R15, RZ ;  /* 0x0000000f040c7210 */ /* 0x000fe40007ffe0ff */
[----:B------:R-:W-:Y:S01]  /*09c0*/  IADD3 R15, PT, PT, R15, 0x2, RZ ;  /* 0x000000020f0f7810 */ /* 0x000fe20007ffe0ff */
[----:B0-----:R-:W-:Y:S01]  /*09d0*/  IMAD R17, R13, 0x4, R8 ;  /* 0x000000040d117824 */ /* 0x001fe200078e0208 */
[----:B------:R-:W-:-:S04]  /*09e0*/  LEA R12, R12, UR4, 0x2 ;  /* 0x000000040c0c7c11 */ /* 0x000fc8000f8e10ff */
[----:B------:R-:W-:Y:S01]  /*09f0*/  LEA R16, R0, R17, 0x2 ;  /* 0x0000001100107211 */ /* 0x000fe200078e10ff */
[----:B------:R-:W-:Y:S04]  /*0a00*/  LDS R14, [R17] ;  /* 0x00000000110e7984 */ /* 0x000fe80000000800 */
[----:B------:R-:W0:Y:S04]  /*0a10*/  LDS R13, [R12] ;  /* 0x000000000c0d7984 */ /* 0x000e280000000800 */
[----:B------:R-:W-:Y:S04]  /*0a20*/  LDS R19, [R12+0x4] ;  /* 0x000004000c137984 */ /* 0x000fe80000000800 */
[----:B------:R-:W1:Y:S01]  /*0a30*/  LDS R16, [R16] ;  /* 0x0000000010107984 */ /* 0x000e620000000800 */
[----:B0-----:R-:W-:-:S04]  /*0a40*/  FFMA R10, R13, R14, R10 ;  /* 0x0000000e0d0a7223 */ /* 0x001fc8000000000a */
[----:B-1----:R-:W-:-:S07]  /*0a50*/  FFMA R10, R19, R16, R10 ;  /* 0x00000010130a7223 */ /* 0x002fce000000000a */
.L_x_7:
[----:B------:R-:W-:Y:S05]  /*0a60*/  @P1 BRA `(.L_x_5) ;  /* 0x00000000001c1947 */ /* 0x000fea0003800000 */
[----:B------:R-:W-:Y:S02]  /*0a70*/  IMAD.IADD R12, R4, 0x1, R15 ;  /* 0x00000001040c7824 */ /* 0x000fe400078e020f */
[----:B------:R-:W-:-:S03]  /*0a80*/  IMAD R15, R0, R15, R3 ;  /* 0x0000000f000f7224 */ /* 0x000fc600078e0203 */
[----:B------:R-:W-:Y:S02]  /*0a90*/  LEA R12, R12, UR4, 0x2 ;  /* 0x000000040c0c7c11 */ /* 0x000fe4000f8e10ff */
[----:B------:R-:W-:-:S03]  /*0aa0*/  LEA R15, R15, R8, 0x2 ;  /* 0x000000080f0f7211 */ /* 0x000fc600078e10ff */
[----:B------:R-:W-:Y:S04]  /*0ab0*/  LDS R13, [R12] ;  /* 0x000000000c0d7984 */ /* 0x000fe80000000800 */
[----:B------:R-:W1:Y:S02]  /*0ac0*/  LDS R15, [R15] ;  /* 0x000000000f0f7984 */ /* 0x000e640000000800 */
[----:B-1----:R-:W-:-:S07]  /*0ad0*/  FFMA R10, R13, R15, R10 ;  /* 0x0000000f0d0a7223 */ /* 0x002fce000000000a */
.L_x_5:
[----:B------:R-:W-:Y:S01]  /*0ae0*/  IADD3 R6, PT, PT, R6, 0x1, RZ ;  /* 0x0000000106067810 */ /* 0x000fe20007ffe0ff */
[----:B------:R-:W-:Y:S03]  /*0af0*/  BAR.SYNC.DEFER_BLOCKING 0x0 ;  /* 0x0000000000007b1d */ /* 0x000fe60000010000 */
[----:B------:R-:W-:-:S13]  /*0b00*/  ISETP.NE.AND P0, PT, R6, R11, PT ;  /* 0x0000000b0600720c */ /* 0x000fda0003f05270 */
[----:B------:R-:W-:Y:S05]  /*0b10*/  @P0 BRA `(.L_x_8) ;  /* 0xfffffff400f00947 */ /* 0x000fea000383ffff */
.L_x_0:
[----:B------:R-:W1:Y:S01]  /*0b20*/  LDCU UR5, c[0x0][0x3a0] ;  /* 0x00007400ff0577ac */ /* 0x000e620008000800 */
[----:B------:R-:W2:Y:S01]  /*0b30*/  LDCU UR9, c[0x0][0x398] ;  /* 0x00007300ff0977ac */ /* 0x000ea20008000800 */
[----:B-1----:R-:W-:-:S04]  /*0b40*/  ISETP.GE.AND P0, PT, R2, UR5, PT ;  /* 0x0000000502007c0c */ /* 0x002fc8000bf06270 */
[----:B--2---:R-:W-:-:S13]  /*0b50*/  ISETP.GE.OR P0, PT, R7, UR9, P0 ;  /* 0x0000000907007c0c */ /* 0x004fda0008706670 */
[----:B------:R-:W-:Y:S05]  /*0b60*/  @P0 EXIT ;  /* 0x000000000000094d */ /* 0x000fea0003800000 */
[----:B------:R-:W1:Y:S01]  /*0b70*/  LDC.64 R4, c[0x0][0x390] ;  /* 0x0000e400ff047b82 */ /* 0x000e620000000a00 */
[----:B------:R-:W-:-:S04]  /*0b80*/  IMAD R3, R7, UR5, R2 ;  /* 0x0000000507037c24 */ /* 0x000fc8000f8e0202 */
[----:B-1----:R-:W-:-:S05]  /*0b90*/  IMAD.WIDE R2, R3, 0x4, R4 ;  /* 0x0000000403027825 */ /* 0x002fca00078e0204 */
[----:B------:R-:W-:Y:S01]  /*0ba0*/  STG.E desc[UR6][R2.64], R10 ;  /* 0x0000000a02007986 */ /* 0x000fe2000c101906 */
[----:B------:R-:W-:Y:S05]  /*0bb0*/  EXIT ;  /* 0x000000000000794d */ /* 0x000fea0003800000 */
.L_x_9:
[----:B------:R-:W-:-:S00]  /*0bc0*/  BRA `(.L_x_9) ;  /* 0xfffffffc00fc7947 */ /* 0x000fc0000383ffff */
[----:B------:R-:W-:-:S00]  /*0bd0*/  NOP ;  /* 0x0000000000007918 */ /* 0x000fc00000000000 */
        /* <DEDUP_REMOVED lines=10> */
.L_x_11:


//--------------------- .text._Z10matrixInitPfiif --------------------------
	.section	.text._Z10matrixInitPfiif,"ax",@progbits
	.align	128
        .global         _Z10matrixInitPfiif
        .type           _Z10matrixInitPfiif,@function
        .size           _Z10matrixInitPfiif,(.L_x_12 - _Z10matrixInitPfiif)
        .other          _Z10matrixInitPfiif,@"STO_CUDA_ENTRY STV_DEFAULT"
_Z10matrixInitPfiif:
.text._Z10matrixInitPfiif:
[----:B------:R-:W-:Y:S01]  /*0000*/  LDC R1, c[0x0][0x37c] ;  /* 0x0000df00ff017b82 */ /* 0x000fe20000000800 */
[----:B------:R-:W0:Y:S07]  /*0010*/  S2R R2, SR_TID.Y ;  /* 0x0000000000027919 */ /* 0x000e2e0000002200 */
[----:B------:R-:W1:Y:S01]  /*0020*/  LDC R0, c[0x0][0x360] ;  /* 0x0000d800ff007b82 */ /* 0x000e620000000800 */
[----:B------:R-:W2:Y:S01]  /*0030*/  LDCU.64 UR6, c[0x0][0x388] ;  /* 0x00007100ff0677ac */ /* 0x000ea20008000a00 */
[----:B------:R-:W1:Y:S06]  /*0040*/  S2R R3, SR_TID.X ;  /* 0x0000000000037919 */ /* 0x000e6c0000002100 */
[----:B------:R-:W0:Y:S08]  /*0050*/  S2UR UR5, SR_CTAID.Y ;  /* 0x00000000000579c3 */ /* 0x000e300000002600 */
[----:B------:R-:W0:Y:S08]  /*0060*/  LDC R5, c[0x0][0x364] ;  /* 0x0000d900ff057b82 */ /* 0x000e300000000800 */
[----:B------:R-:W1:Y:S01]  /*0070*/  S2UR UR4, SR_CTAID.X ;  /* 0x00000000000479c3 */ /* 0x000e620000002500 */
[----:B0-----:R-:W-:-:S05]  /*0080*/  IMAD R5, R5, UR5, R2 ;  /* 0x0000000505057c24 */ /* 0x001fca000f8e0202 */
[----:B--2---:R-:W-:Y:S01]  /*0090*/  ISETP.GE.AND P0, PT, R5, UR6, PT ;  /* 0x0000000605007c0c */ /* 0x004fe2000bf06270 */
[----:B-1----:R-:W-:-:S05]  /*00a0*/  IMAD R0, R0, UR4, R3 ;  /* 0x0000000400007c24 */ /* 0x002fca000f8e0203 */
[----:B------:R-:W-:-:S13]  /*00b0*/  ISETP.GE.OR P0, PT, R0, UR7, P0 ;  /* 0x0000000700007c0c */ /* 0x000fda0008706670 */
[----:B------:R-:W-:Y:S05]  /*00c0*/  @P0 EXIT ;  /* 0x000000000000094d */ /* 0x000fea0003800000 */
[----:B------:R-:W0:Y:S01]  /*00d0*/  LDC.64 R2, c[0x0][0x380] ;  /* 0x0000e000ff027b82 */ /* 0x000e220000000a00 */
[----:B------:R-:W1:Y:S01]  /*00e0*/  LDCU.64 UR4, c[0x0][0x358] ;  /* 0x00006b00ff0477ac */ /* 0x000e620008000a00 */
[----:B------:R-:W-:-:S06]  /*00f0*/  IMAD R5, R5, UR7, R0 ;  /* 0x0000000705057c24 */ /* 0x000fcc000f8e0200 */
[----:B------:R-:W1:Y:S01]  /*0100*/  LDC R7, c[0x0][0x390] ;  /* 0x0000e400ff077b82 */ /* 0x000e620000000800 */
[----:B0-----:R-:W-:-:S05]  /*0110*/  IMAD.WIDE R2, R5, 0x4, R2 ;  /* 0x0000000405027825 */ /* 0x001fca00078e0202 */
[----:B-1----:R-:W-:Y:S01]  /*0120*/  STG.E desc[UR4][R2.64], R7 ;  /* 0x0000000702007986 */ /* 0x002fe2000c101904 */
[----:B------:R-:W-:Y:S05]  /*0130*/  EXIT ;  /* 0x000000000000794d */ /* 0x000fea0003800000 */
.L_x_10:
        /* <DEDUP_REMOVED lines=12> */
.L_x_12:


//--------------------- .nv.shared._Z15matrixMultTiledPfS_S_iii --------------------------
	.section	.nv.shared._Z15matrixMultTiledPfS_S_iii,"aw",@nobits
	.sectionflags	@""
	.align	16
	.zero		1024


//--------------------- .nv.shared.reserved.0     --------------------------
	.section	.nv.shared.reserved.0,"aw",@nobits
	.weak		__nv_reservedSMEM_offset_0_alias
	.size		__nv_reservedSMEM_offset_0_alias, 0, 64
	.other		__nv_reservedSMEM_offset_0_alias,@"STO_CUDA_RESERVED_SHARED STV_DEFAULT"
__nv_reservedSMEM_offset_0_alias:
	.zero		0
	.zero		64


//--------------------- .nv.shared._Z10matrixInitPfiif --------------------------
	.section	.nv.shared._Z10matrixInitPfiif,"aw",@nobits
	.sectionflags	@""
	.align	16
	.zero		1024


//--------------------- .nv.constant0._Z15matrixMultTiledPfS_S_iii --------------------------
	.section	.nv.constant0._Z15matrixMultTiledPfS_S_iii,"a",@progbits
	.sectionflags	@""
	.align	4
.nv.constant0._Z15matrixMultTiledPfS_S_iii:
	.zero		932


//--------------------- .nv.constant0._Z10matrixInitPfiif --------------------------
	.section	.nv.constant0._Z10matrixInitPfiif,"a",@progbits
	.sectionflags	@""
	.align	4
.nv.constant0._Z10matrixInitPfiif:
	.zero		916


//--------------------- SYMBOLS --------------------------

	.type		.nv.reservedSmem.offset0,@object
	.size		.nv.reservedSmem.offset0,0x4
	.type		.nv.reservedSmem.cap,@object
	.size		.nv.reservedSmem.cap,0x4
